//
// Generated by NVIDIA NVVM Compiler
//
// Compiler Build ID: CL-36424714
// Cuda compilation tools, release 13.0, V13.0.88
// Based on NVVM 20.0.0
//

.version 9.0
.target sm_100
.address_size 64

	// .globl	_Z28laplace_operator_cuda_kernelPfPKfii
.global .align 4 .b8 LAPLACE_KERNEL[36] = {0, 0, 0, 0, 1, 0, 0, 0, 0, 0, 0, 0, 1, 0, 0, 0, 252, 255, 255, 255, 1, 0, 0, 0, 0, 0, 0, 0, 1};

.visible .entry _Z28laplace_operator_cuda_kernelPfPKfii(
	.param .u64 .ptr .align 1 _Z28laplace_operator_cuda_kernelPfPKfii_param_0,
	.param .u64 .ptr .align 1 _Z28laplace_operator_cuda_kernelPfPKfii_param_1,
	.param .u32 _Z28laplace_operator_cuda_kernelPfPKfii_param_2,
	.param .u32 _Z28laplace_operator_cuda_kernelPfPKfii_param_3
)
{
	.reg .pred 	%p<8>;
	.reg .b32 	%r<27>;
	.reg .b32 	%f<18>;
	.reg .b64 	%rd<24>;

	ld.param.u64 	%rd1, [_Z28laplace_operator_cuda_kernelPfPKfii_param_0];
	ld.param.u64 	%rd2, [_Z28laplace_operator_cuda_kernelPfPKfii_param_1];
	ld.param.u32 	%r4, [_Z28laplace_operator_cuda_kernelPfPKfii_param_2];
	ld.param.u32 	%r6, [_Z28laplace_operator_cuda_kernelPfPKfii_param_3];
	mov.u32 	%r7, %ctaid.x;
	mov.u32 	%r8, %ntid.x;
	mov.u32 	%r9, %tid.x;
	mad.lo.s32 	%r10, %r7, %r8, %r9;
	mov.u32 	%r11, %ctaid.y;
	mov.u32 	%r12, %ntid.y;
	mov.u32 	%r13, %tid.y;
	mad.lo.s32 	%r14, %r11, %r12, %r13;
	setp.eq.s32 	%p1, %r10, 0;
	add.s32 	%r15, %r4, -1;
	setp.ge.u32 	%p2, %r10, %r15;
	setp.eq.s32 	%p3, %r14, 0;
	or.pred  	%p4, %p1, %p3;
	or.pred  	%p5, %p4, %p2;
	add.s32 	%r16, %r6, -1;
	setp.ge.u32 	%p6, %r14, %r16;
	or.pred  	%p7, %p5, %p6;
	@%p7 bra 	$L__BB0_2;
	cvta.to.global.u64 	%rd3, %rd2;
	cvta.to.global.u64 	%rd4, %rd1;
	add.s32 	%r17, %r14, -1;
	mad.lo.s32 	%r18, %r6, %r17, %r10;
	add.s32 	%r19, %r18, -1;
	mul.wide.u32 	%rd5, %r19, 4;
	add.s64 	%rd6, %rd3, %rd5;
	ld.global.f32 	%f1, [%rd6];
	mul.wide.u32 	%rd7, %r18, 4;
	add.s64 	%rd8, %rd3, %rd7;
	ld.global.f32 	%f2, [%rd8];
	fma.rn.f32 	%f3, %f1, 0f00000000, %f2;
	add.s32 	%r20, %r18, 1;
	mul.wide.u32 	%rd9, %r20, 4;
	add.s64 	%rd10, %rd3, %rd9;
	ld.global.f32 	%f4, [%rd10];
	fma.rn.f32 	%f5, %f4, 0f00000000, %f3;
	add.s32 	%r21, %r18, %r6;
	add.s32 	%r22, %r19, %r6;
	mul.wide.u32 	%rd11, %r22, 4;
	add.s64 	%rd12, %rd3, %rd11;
	ld.global.f32 	%f6, [%rd12];
	add.f32 	%f7, %f6, %f5;
	mul.wide.u32 	%rd13, %r21, 4;
	add.s64 	%rd14, %rd3, %rd13;
	ld.global.f32 	%f8, [%rd14];
	fma.rn.f32 	%f9, %f8, 0fC0800000, %f7;
	add.s32 	%r23, %r22, 2;
	mul.wide.u32 	%rd15, %r23, 4;
	add.s64 	%rd16, %rd3, %rd15;
	ld.global.f32 	%f10, [%rd16];
	add.f32 	%f11, %f10, %f9;
	add.s32 	%r24, %r21, %r6;
	add.s32 	%r25, %r22, %r6;
	mul.wide.u32 	%rd17, %r25, 4;
	add.s64 	%rd18, %rd3, %rd17;
	ld.global.f32 	%f12, [%rd18];
	fma.rn.f32 	%f13, %f12, 0f00000000, %f11;
	mul.wide.u32 	%rd19, %r24, 4;
	add.s64 	%rd20, %rd3, %rd19;
	ld.global.f32 	%f14, [%rd20];
	add.f32 	%f15, %f14, %f13;
	add.s32 	%r26, %r25, 2;
	mul.wide.u32 	%rd21, %r26, 4;
	add.s64 	%rd22, %rd3, %rd21;
	ld.global.f32 	%f16, [%rd22];
	fma.rn.f32 	%f17, %f16, 0f00000000, %f15;
	add.s64 	%rd23, %rd4, %rd13;
	st.global.f32 	[%rd23], %f17;
$L__BB0_2:
	ret;

}


// ===== COMPILED SASS (sm_100) =====

	.target	sm_100

	.elftype	@"ET_EXEC"


//--------------------- .note.nv.tkinfo           --------------------------
	.section	.note.nv.tkinfo,"",@"SHT_NOTE"
	.sectionflags	@"SHF_NOTE_NV_TKINFO"
	.tkinfo
        /*0018*/ 	.word	0x00000002
        /*0030*/ 	.string	""
        /*0030*/ 	.string	"ptxas"
        /*0030*/ 	.string	"Cuda compilation tools, release 13.0, V13.0.88"
        /*0030*/ 	.string	"Build cuda_13.0.r13.0/compiler.36424714_0"
        /*0030*/ 	.string	"-arch sm_100 -m 64 "



//--------------------- .note.nv.cuinfo           --------------------------
	.section	.note.nv.cuinfo,"",@"SHT_NOTE"
	.sectionflags	@"SHF_NOTE_NV_CUINFO"
        /*0018*/ 	.short	0x0002
        /*001a*/ 	.short	0x0064
        /*001c*/ 	.short	0x0082
	.zero		2


//--------------------- .nv.info                  --------------------------
	.section	.nv.info,"",@"SHT_CUDA_INFO"
	.align	4


	//----- nvinfo : EIATTR_REGCOUNT
	.align		4
        /*0000*/ 	.byte	0x04, 0x2f
        /*0002*/ 	.short	(.L_2 - .L_1)
	.align		4
.L_1:
        /*0004*/ 	.word	index@(_Z28laplace_operator_cuda_kernelPfPKfii)
        /*0008*/ 	.word	0x0000001a


	//----- nvinfo : EIATTR_FRAME_SIZE
	.align		4
.L_2:
        /*000c*/ 	.byte	0x04, 0x11
        /*000e*/ 	.short	(.L_4 - .L_3)
	.align		4
.L_3:
        /*0010*/ 	.word	index@(_Z28laplace_operator_cuda_kernelPfPKfii)
        /*0014*/ 	.word	0x00000000


	//----- nvinfo : EIATTR_MIN_STACK_SIZE
	.align		4
.L_4:
        /*0018*/ 	.byte	0x04, 0x12
        /*001a*/ 	.short	(.L_6 - .L_5)
	.align		4
.L_5:
        /*001c*/ 	.word	index@(_Z28laplace_operator_cuda_kernelPfPKfii)
        /*0020*/ 	.word	0x00000000
.L_6:


//--------------------- .nv.compat                --------------------------
	.section	.nv.compat,"",@"SHT_CUDA_COMPAT_INFO"
	.align	4
        /*0000*/ 	.byte	0x02, 0x09, 0x00, 0x00, 0x02, 0x02, 0x01, 0x00, 0x02, 0x05, 0x05, 0x00, 0x03, 0x07, 0x01, 0x01
        /*0010*/ 	.byte	0x02, 0x03, 0x00, 0x00, 0x02, 0x06, 0x01, 0x00, 0x04, 0x0b, 0x08, 0x00, 0x09, 0x00, 0x00, 0x00
        /*0020*/ 	.byte	0x00, 0x00, 0x00, 0x00


//--------------------- .nv.info._Z28laplace_operator_cuda_kernelPfPKfii --------------------------
	.section	.nv.info._Z28laplace_operator_cuda_kernelPfPKfii,"",@"SHT_CUDA_INFO"
	.sectionflags	@""
	.align	4


	//----- nvinfo : EIATTR_CUDA_API_VERSION
	.align		4
        /*0000*/ 	.byte	0x04, 0x37
        /*0002*/ 	.short	(.L_8 - .L_7)
.L_7:
        /*0004*/ 	.word	0x00000082


	//----- nvinfo : EIATTR_KPARAM_INFO
	.align		4
.L_8:
        /*0008*/ 	.byte	0x04, 0x17
        /*000a*/ 	.short	(.L_10 - .L_9)
.L_9:
        /*000c*/ 	.word	0x00000000
        /*0010*/ 	.short	0x0003
        /*0012*/ 	.short	0x0014
        /*0014*/ 	.byte	0x00, 0xf0, 0x11, 0x00


	//----- nvinfo : EIATTR_KPARAM_INFO
	.align		4
.L_10:
        /*0018*/ 	.byte	0x04, 0x17
        /*001a*/ 	.short	(.L_12 - .L_11)
.L_11:
        /*001c*/ 	.word	0x00000000
        /*0020*/ 	.short	0x0002
        /*0022*/ 	.short	0x0010
        /*0024*/ 	.byte	0x00, 0xf0, 0x11, 0x00


	//----- nvinfo : EIATTR_KPARAM_INFO
	.align		4
.L_12:
        /*0028*/ 	.byte	0x04, 0x17
        /*002a*/ 	.short	(.L_14 - .L_13)
.L_13:
        /*002c*/ 	.word	0x00000000
        /*0030*/ 	.short	0x0001
        /*0032*/ 	.short	0x0008
        /*0034*/ 	.byte	0x00, 0xf5, 0x21, 0x00


	//----- nvinfo : EIATTR_KPARAM_INFO
	.align		4
.L_14:
        /*0038*/ 	.byte	0x04, 0x17
        /*003a*/ 	.short	(.L_16 - .L_15)
.L_15:
        /*003c*/ 	.word	0x00000000
        /*0040*/ 	.short	0x0000
        /*0042*/ 	.short	0x0000
        /*0044*/ 	.byte	0x00, 0xf5, 0x21, 0x00


	//----- nvinfo : EIATTR_SPARSE_MMA_MASK
	.align		4
.L_16:
        /*0048*/ 	.byte	0x03, 0x50
        /*004a*/ 	.short	0x0000


	//----- nvinfo : EIATTR_MAXREG_COUNT
	.align		4
        /*004c*/ 	.byte	0x03, 0x1b
        /*004e*/ 	.short	0x00ff


	//----- nvinfo : EIATTR_MERCURY_ISA_VERSION
	.align		4
        /*0050*/ 	.byte	0x03, 0x5f
        /*0052*/ 	.short	0x0101


	//----- nvinfo : EIATTR_VRC_CTA_INIT_COUNT
	.align		4
        /*0054*/ 	.byte	0x02, 0x4a
	.zero		1
	.zero		1


	//----- nvinfo : EIATTR_EXIT_INSTR_OFFSETS
	.align		4
        /*0058*/ 	.byte	0x04, 0x1c
        /*005a*/ 	.short	(.L_18 - .L_17)


	//   ....[0]....
.L_17:
        /*005c*/ 	.word	0x00000100


	//   ....[1]....
        /*0060*/ 	.word	0x000003a0


	//----- nvinfo : EIATTR_CBANK_PARAM_SIZE
	.align		4
.L_18:
        /*0064*/ 	.byte	0x03, 0x19
        /*0066*/ 	.short	0x0018


	//----- nvinfo : EIATTR_PARAM_CBANK
	.align		4
        /*0068*/ 	.byte	0x04, 0x0a
        /*006a*/ 	.short	(.L_20 - .L_19)
	.align		4
.L_19:
        /*006c*/ 	.word	index@(.nv.constant0._Z28laplace_operator_cuda_kernelPfPKfii)
        /*0070*/ 	.short	0x0380
        /*0072*/ 	.short	0x0018


	//----- nvinfo : EIATTR_SW_WAR
	.align		4
.L_20:
        /*0074*/ 	.byte	0x04, 0x36
        /*0076*/ 	.short	(.L_22 - .L_21)
.L_21:
        /*0078*/ 	.word	0x00000008
.L_22:


//--------------------- .nv.callgraph             --------------------------
	.section	.nv.callgraph,"",@"SHT_CUDA_CALLGRAPH"
	.align	4
	.sectionentsize	8
	.align		4
        /*0000*/ 	.word	0x00000000
	.align		4
        /*0004*/ 	.word	0xffffffff
	.align		4
        /*0008*/ 	.word	0x00000000
	.align		4
        /*000c*/ 	.word	0xfffffffe
	.align		4
        /*0010*/ 	.word	0x00000000
	.align		4
        /*0014*/ 	.word	0xfffffffd
	.align		4
        /*0018*/ 	.word	0x00000000
	.align		4
        /*001c*/ 	.word	0xfffffffc


//--------------------- .nv.constant4             --------------------------
	.section	.nv.constant4,"a",@progbits
	.align	8
	.align		8
.nv.constant4:
        /*0000*/ 	.dword	LAPLACE_KERNEL


//--------------------- .text._Z28laplace_operator_cuda_kernelPfPKfii --------------------------
	.section	.text._Z28laplace_operator_cuda_kernelPfPKfii,"ax",@progbits
	.align	128
        .global         _Z28laplace_operator_cuda_kernelPfPKfii
        .type           _Z28laplace_operator_cuda_kernelPfPKfii,@function
        .size           _Z28laplace_operator_cuda_kernelPfPKfii,(.L_x_1 - _Z28laplace_operator_cuda_kernelPfPKfii)
        .other          _Z28laplace_operator_cuda_kernelPfPKfii,@"STO_CUDA_ENTRY STV_DEFAULT"
_Z28laplace_operator_cuda_kernelPfPKfii:
.text._Z28laplace_operator_cuda_kernelPfPKfii:
[----:B------:R-:W-:Y:S01]  /*0000*/  LDC R1, c[0x0][0x37c] ;  /* 0x0000df00ff017b82 */ /* 0x000fe20000000800 */
[----:B------:R-:W0:Y:S07]  /*0010*/  S2R R5, SR_TID.Y ;  /* 0x0000000000057919 */ /* 0x000e2e0000002200 */
[----:B------:R-:W1:Y:S01]  /*0020*/  LDC R0, c[0x0][0x360] ;  /* 0x0000d800ff007b82 */ /* 0x000e620000000800 */
[----:B------:R-:W2:Y:S01]  /*0030*/  LDCU.64 UR4, c[0x0][0x390] ;  /* 0x00007200ff0477ac */ /* 0x000ea20008000a00 */
[----:B------:R-:W1:Y:S06]  /*0040*/  S2R R3, SR_TID.X ;  /* 0x0000000000037919 */ /* 0x000e6c0000002100 */
[----:B------:R-:W0:Y:S08]  /*0050*/  S2UR UR7, SR_CTAID.Y ;  /* 0x00000000000779c3 */ /* 0x000e300000002600 */
[----:B------:R-:W0:Y:S01]  /*0060*/  LDC R4, c[0x0][0x364] ;  /* 0x0000d900ff047b82 */ /* 0x000e220000000800 */
[----:B--2---:R-:W-:-:S07]  /*0070*/  UIADD3 UR4, UPT, UPT, UR4, -0x1, URZ ;  /* 0xffffffff04047890 */ /* 0x004fce000fffe0ff */
[----:B------:R-:W1:Y:S01]  /*0080*/  S2UR UR6, SR_CTAID.X ;  /* 0x00000000000679c3 */ /* 0x000e620000002500 */
[----:B0-----:R-:W-:-:S05]  /*0090*/  IMAD R4, R4, UR7, R5 ;  /* 0x0000000704047c24 */ /* 0x001fca000f8e0205 */
[----:B------:R-:W-:Y:S01]  /*00a0*/  ISETP.NE.AND P0, PT, R4, RZ, PT ;  /* 0x000000ff0400720c */ /* 0x000fe20003f05270 */
[----:B-1----:R-:W-:Y:S01]  /*00b0*/  IMAD R0, R0, UR6, R3 ;  /* 0x0000000600007c24 */ /* 0x002fe2000f8e0203 */
[----:B------:R-:W-:-:S04]  /*00c0*/  UIADD3 UR6, UPT, UPT, UR5, -0x1, URZ ;  /* 0xffffffff05067890 */ /* 0x000fc8000fffe0ff */
[----:B------:R-:W-:-:S04]  /*00d0*/  ISETP.EQ.OR P0, PT, R0, RZ, !P0 ;  /* 0x000000ff0000720c */ /* 0x000fc80004702670 */
[----:B------:R-:W-:-:S04]  /*00e0*/  ISETP.GE.U32.OR P0, PT, R0, UR4, P0 ;  /* 0x0000000400007c0c */ /* 0x000fc80008706470 */
[----:B------:R-:W-:-:S13]  /*00f0*/  ISETP.GE.U32.OR P0, PT, R4, UR6, P0 ;  /* 0x0000000604007c0c */ /* 0x000fda0008706470 */
[----:B------:R-:W-:Y:S05]  /*0100*/  @P0 EXIT ;  /* 0x000000000000094d */ /* 0x000fea0003800000 */
[----:B------:R-:W0:Y:S01]  /*0110*/  LDC.64 R2, c[0x0][0x388] ;  /* 0x0000e200ff027b82 */ /* 0x000e220000000a00 */
[----:B------:R-:W-:Y:S01]  /*0120*/  IADD3 R5, PT, PT, R4, -0x1, RZ ;  /* 0xffffffff04057810 */ /* 0x000fe20007ffe0ff */
[----:B------:R-:W1:Y:S04]  /*0130*/  LDCU.64 UR6, c[0x0][0x358] ;  /* 0x00006b00ff0677ac */ /* 0x000e680008000a00 */
[----:B------:R-:W-:-:S05]  /*0140*/  IMAD R5, R5, UR5, R0 ;  /* 0x0000000505057c24 */ /* 0x000fca000f8e0200 */
[C---:B------:R-:W-:Y:S02]  /*0150*/  IADD3 R7, PT, PT, R5.reuse, -0x1, RZ ;  /* 0xffffffff05077810 */ /* 0x040fe40007ffe0ff */
[----:B------:R-:W-:Y:S02]  /*0160*/  IADD3 R13, PT, PT, R5, 0x1, RZ ;  /* 0x00000001050d7810 */ /* 0x000fe40007ffe0ff */
[----:B------:R-:W-:Y:S01]  /*0170*/  IADD3 R19, PT, PT, R7, UR5, RZ ;  /* 0x0000000507137c10 */ /* 0x000fe2000fffe0ff */
[----:B0-----:R-:W-:-:S04]  /*0180*/  IMAD.WIDE.U32 R10, R5, 0x4, R2 ;  /* 0x00000004050a7825 */ /* 0x001fc800078e0002 */
[--C-:B------:R-:W-:Y:S01]  /*0190*/  IMAD.WIDE.U32 R8, R7, 0x4, R2.reuse ;  /* 0x0000000407087825 */ /* 0x100fe200078e0002 */
[----:B-1----:R0:W2:Y:S01]  /*01a0*/  LDG.E R0, desc[UR6][R10.64] ;  /* 0x000000060a007981 */ /* 0x0020a2000c1e1900 */
[----:B------:R-:W-:Y:S02]  /*01b0*/  IADD3 R5, PT, PT, R5, UR5, RZ ;  /* 0x0000000505057c10 */ /* 0x000fe4000fffe0ff */
[--C-:B------:R-:W-:Y:S01]  /*01c0*/  IMAD.WIDE.U32 R12, R13, 0x4, R2.reuse ;  /* 0x000000040d0c7825 */ /* 0x100fe200078e0002 */
[----:B------:R1:W2:Y:S01]  /*01d0*/  LDG.E R7, desc[UR6][R8.64] ;  /* 0x0000000608077981 */ /* 0x0002a2000c1e1900 */
[----:B------:R-:W-:Y:S02]  /*01e0*/  IADD3 R21, PT, PT, R5, 0x1, RZ ;  /* 0x0000000105157810 */ /* 0x000fe40007ffe0ff */
[--C-:B------:R-:W-:Y:S01]  /*01f0*/  IMAD.WIDE.U32 R14, R19, 0x4, R2.reuse ;  /* 0x00000004130e7825 */ /* 0x100fe200078e0002 */
[----:B------:R3:W4:Y:S03]  /*0200*/  LDG.E R4, desc[UR6][R12.64] ;  /* 0x000000060c047981 */ /* 0x000726000c1e1900 */
[----:B------:R-:W-:Y:S01]  /*0210*/  IMAD.WIDE.U32 R16, R5, 0x4, R2 ;  /* 0x0000000405107825 */ /* 0x000fe200078e0002 */
[----:B------:R-:W5:Y:S01]  /*0220*/  LDG.E R6, desc[UR6][R14.64] ;  /* 0x000000060e067981 */ /* 0x000f62000c1e1900 */
[----:B------:R-:W-:-:S02]  /*0230*/  IADD3 R23, PT, PT, R19, UR5, RZ ;  /* 0x0000000513177c10 */ /* 0x000fc4000fffe0ff */
[--C-:B0-----:R-:W-:Y:S01]  /*0240*/  IMAD.WIDE.U32 R10, R21, 0x4, R2.reuse ;  /* 0x00000004150a7825 */ /* 0x101fe200078e0002 */
[----:B------:R-:W-:Y:S01]  /*0250*/  IADD3 R19, PT, PT, R5, UR5, RZ ;  /* 0x0000000505137c10 */ /* 0x000fe2000fffe0ff */
[----:B------:R-:W5:Y:S02]  /*0260*/  LDG.E R17, desc[UR6][R16.64] ;  /* 0x0000000610117981 */ /* 0x000f64000c1e1900 */
[--C-:B-1----:R-:W-:Y:S01]  /*0270*/  IMAD.WIDE.U32 R8, R23, 0x4, R2.reuse ;  /* 0x0000000417087825 */ /* 0x102fe200078e0002 */
[C---:B------:R-:W-:Y:S01]  /*0280*/  IADD3 R21, PT, PT, R19.reuse, 0x1, RZ ;  /* 0x0000000113157810 */ /* 0x040fe20007ffe0ff */
[----:B------:R-:W5:Y:S02]  /*0290*/  LDG.E R11, desc[UR6][R10.64] ;  /* 0x000000060a0b7981 */ /* 0x000f64000c1e1900 */
[--C-:B---3--:R-:W-:Y:S02]  /*02a0*/  IMAD.WIDE.U32 R12, R19, 0x4, R2.reuse ;  /* 0x00000004130c7825 */ /* 0x108fe400078e0002 */
[----:B------:R-:W3:Y:S02]  /*02b0*/  LDG.E R9, desc[UR6][R8.64] ;  /* 0x0000000608097981 */ /* 0x000ee4000c1e1900 */
[----:B------:R-:W-:-:S02]  /*02c0*/  IMAD.WIDE.U32 R18, R21, 0x4, R2 ;  /* 0x0000000415127825 */ /* 0x000fc400078e0002 */
[----:B------:R-:W3:Y:S01]  /*02d0*/  LDG.E R13, desc[UR6][R12.64] ;  /* 0x000000060c0d7981 */ /* 0x000ee2000c1e1900 */
[----:B------:R-:W0:Y:S03]  /*02e0*/  LDC.64 R2, c[0x0][0x380] ;  /* 0x0000e000ff027b82 */ /* 0x000e260000000a00 */
[----:B------:R-:W3:Y:S01]  /*02f0*/  LDG.E R19, desc[UR6][R18.64] ;  /* 0x0000000612137981 */ /* 0x000ee2000c1e1900 */
[----:B0-----:R-:W-:-:S04]  /*0300*/  IMAD.WIDE.U32 R2, R5, 0x4, R2 ;  /* 0x0000000405027825 */ /* 0x001fc800078e0002 */
[----:B--2---:R-:W-:-:S04]  /*0310*/  FFMA R7, RZ, R7, R0 ;  /* 0x00000007ff077223 */ /* 0x004fc80000000000 */
[----:B----4-:R-:W-:-:S04]  /*0320*/  FFMA R7, RZ, R4, R7 ;  /* 0x00000004ff077223 */ /* 0x010fc80000000007 */
[----:B-----5:R-:W-:-:S04]  /*0330*/  FADD R6, R7, R6 ;  /* 0x0000000607067221 */ /* 0x020fc80000000000 */
[----:B------:R-:W-:-:S04]  /*0340*/  FFMA R0, R17, -4, R6 ;  /* 0xc080000011007823 */ /* 0x000fc80000000006 */
[----:B------:R-:W-:-:S04]  /*0350*/  FADD R0, R0, R11 ;  /* 0x0000000b00007221 */ /* 0x000fc80000000000 */
[----:B---3--:R-:W-:-:S04]  /*0360*/  FFMA R0, RZ, R9, R0 ;  /* 0x00000009ff007223 */ /* 0x008fc80000000000 */
[----:B------:R-:W-:-:S04]  /*0370*/  FADD R0, R0, R13 ;  /* 0x0000000d00007221 */ /* 0x000fc80000000000 */
[----:B------:R-:W-:-:S05]  /*0380*/  FFMA R5, RZ, R19, R0 ;  /* 0x00000013ff057223 */ /* 0x000fca0000000000 */
[----:B------:R-:W-:Y:S01]  /*0390*/  STG.E desc[UR6][R2.64], R5 ;  /* 0x0000000502007986 */ /* 0x000fe2000c101906 */
[----:B------:R-:W-:Y:S05]  /*03a0*/  EXIT ;  /* 0x000000000000794d */ /* 0x000fea0003800000 */
.L_x_0:
[----:B------:R-:W-:-:S00]  /*03b0*/  BRA `(.L_x_0) ;  /* 0xfffffffc00fc7947 */ /* 0x000fc0000383ffff */
[----:B------:R-:W-:-:S00]  /*03c0*/  NOP ;  /* 0x0000000000007918 */ /* 0x000fc00000000000 */
        /* <DEDUP_REMOVED lines=11> */
.L_x_1:


//--------------------- .nv.global.init           --------------------------
	.section	.nv.global.init,"aw",@progbits
	.align	4
.nv.global.init:
	.type		LAPLACE_KERNEL,@object
	.size		LAPLACE_KERNEL,(.L_0 - LAPLACE_KERNEL)
LAPLACE_KERNEL:
        /*0000*/ 	.byte	0x00, 0x00, 0x00, 0x00, 0x01, 0x00, 0x00, 0x00, 0x00, 0x00, 0x00, 0x00, 0x01, 0x00, 0x00, 0x00
        /*0010*/ 	.byte	0xfc, 0xff, 0xff, 0xff, 0x01, 0x00, 0x00, 0x00, 0x00, 0x00, 0x00, 0x00, 0x01, 0x00, 0x00, 0x00
        /*0020*/ 	.byte	0x00, 0x00, 0x00, 0x00
.L_0:


//--------------------- .nv.shared.reserved.0     --------------------------
	.section	.nv.shared.reserved.0,"aw",@nobits
	.weak		__nv_reservedSMEM_offset_0_alias
	.size		__nv_reservedSMEM_offset_0_alias, 0, 64
	.other		__nv_reservedSMEM_offset_0_alias,@"STO_CUDA_RESERVED_SHARED STV_DEFAULT"
__nv_reservedSMEM_offset_0_alias:
	.zero		0
	.zero		64


//--------------------- .nv.constant0._Z28laplace_operator_cuda_kernelPfPKfii --------------------------
	.section	.nv.constant0._Z28laplace_operator_cuda_kernelPfPKfii,"a",@progbits
	.sectionflags	@""
	.align	4
.nv.constant0._Z28laplace_operator_cuda_kernelPfPKfii:
	.zero		920


//--------------------- SYMBOLS --------------------------

	.type		.nv.reservedSmem.offset0,@object
	.size		.nv.reservedSmem.offset0,0x4
